	.headerflags	@"EF_CUDA_TEXMODE_UNIFIED EF_CUDA_64BIT_ADDRESS EF_CUDA_ACCELERATORS EF_CUDA_SM90 EF_CUDA_VIRTUAL_SM(EF_CUDA_SM90)"
	.elftype	@"ET_EXEC"


//--------------------- .nv.info                  --------------------------
	.section	.nv.info,"",@"SHT_CUDA_INFO"
	.align	4


	//----- nvinfo : EIATTR_REGCOUNT
	.align		4
        /*0000*/ 	.byte	0x04, 0x2f
        /*0002*/ 	.short	(.L_3 - .L_2)
	.align		4
.L_2:
        /*0004*/ 	.word	index@(triton_poi_fused__native_batch_norm_legit_no_training_convolution_hardtanh_2)
        /*0008*/ 	.word	0x00000020


	//----- nvinfo : EIATTR_MIN_STACK_SIZE
	.align		4
.L_3:
        /*000c*/ 	.byte	0x04, 0x12
        /*000e*/ 	.short	(.L_5 - .L_4)
	.align		4
.L_4:
        /*0010*/ 	.word	index@(triton_poi_fused__native_batch_norm_legit_no_training_convolution_hardtanh_2)
        /*0014*/ 	.word	0x00000000


	//----- nvinfo : EIATTR_FRAME_SIZE
	.align		4
.L_5:
        /*0018*/ 	.byte	0x04, 0x11
        /*001a*/ 	.short	(.L_7 - .L_6)
	.align		4
.L_6:
        /*001c*/ 	.word	index@(triton_poi_fused__native_batch_norm_legit_no_training_convolution_hardtanh_2)
        /*0020*/ 	.word	0x00000000


	//----- nvinfo : EIATTR_MIN_STACK_SIZE
	.align		4
.L_7:
        /*0024*/ 	.byte	0x04, 0x12
        /*0026*/ 	.short	(.L_9 - .L_8)
	.align		4
.L_8:
        /*0028*/ 	.word	index@(triton_poi_fused__native_batch_norm_legit_no_training_convolution_hardtanh_2)
        /*002c*/ 	.word	0x00000000
.L_9:


//--------------------- .nv.info.triton_poi_fused__native_batch_norm_legit_no_training_convolution_hardtanh_2 --------------------------
	.section	.nv.info.triton_poi_fused__native_batch_norm_legit_no_training_convolution_hardtanh_2,"",@"SHT_CUDA_INFO"
	.sectionflags	@""
	.align	4


	//----- nvinfo : EIATTR_CUDA_API_VERSION
	.align		4
        /*0000*/ 	.byte	0x04, 0x37
        /*0002*/ 	.short	(.L_11 - .L_10)
.L_10:
        /*0004*/ 	.word	0x0000007c


	//----- nvinfo : EIATTR_KPARAM_INFO
	.align		4
.L_11:
        /*0008*/ 	.byte	0x04, 0x17
        /*000a*/ 	.short	(.L_13 - .L_12)
.L_12:
        /*000c*/ 	.word	0x00000000
        /*0010*/ 	.short	0x0007
        /*0012*/ 	.short	0x0038
        /*0014*/ 	.byte	0x00, 0xf0, 0x11, 0x00


	//----- nvinfo : EIATTR_KPARAM_INFO
	.align		4
.L_13:
        /*0018*/ 	.byte	0x04, 0x17
        /*001a*/ 	.short	(.L_15 - .L_14)
.L_14:
        /*001c*/ 	.word	0x00000000
        /*0020*/ 	.short	0x0006
        /*0022*/ 	.short	0x0030
        /*0024*/ 	.byte	0x00, 0xf4, 0x21, 0x00


	//----- nvinfo : EIATTR_KPARAM_INFO
	.align		4
.L_15:
        /*0028*/ 	.byte	0x04, 0x17
        /*002a*/ 	.short	(.L_17 - .L_16)
.L_16:
        /*002c*/ 	.word	0x00000000
        /*0030*/ 	.short	0x0005
        /*0032*/ 	.short	0x0028
        /*0034*/ 	.byte	0x00, 0xf4, 0x21, 0x00


	//----- nvinfo : EIATTR_KPARAM_INFO
	.align		4
.L_17:
        /*0038*/ 	.byte	0x04, 0x17
        /*003a*/ 	.short	(.L_19 - .L_18)
.L_18:
        /*003c*/ 	.word	0x00000000
        /*0040*/ 	.short	0x0004
        /*0042*/ 	.short	0x0020
        /*0044*/ 	.byte	0x00, 0xf4, 0x21, 0x00


	//----- nvinfo : EIATTR_KPARAM_INFO
	.align		4
.L_19:
        /*0048*/ 	.byte	0x04, 0x17
        /*004a*/ 	.short	(.L_21 - .L_20)
.L_20:
        /*004c*/ 	.word	0x00000000
        /*0050*/ 	.short	0x0003
        /*0052*/ 	.short	0x0018
        /*0054*/ 	.byte	0x00, 0xf4, 0x21, 0x00


	//----- nvinfo : EIATTR_KPARAM_INFO
	.align		4
.L_21:
        /*0058*/ 	.byte	0x04, 0x17
        /*005a*/ 	.short	(.L_23 - .L_22)
.L_22:
        /*005c*/ 	.word	0x00000000
        /*0060*/ 	.short	0x0002
        /*0062*/ 	.short	0x0010
        /*0064*/ 	.byte	0x00, 0xf4, 0x21, 0x00


	//----- nvinfo : EIATTR_KPARAM_INFO
	.align		4
.L_23:
        /*0068*/ 	.byte	0x04, 0x17
        /*006a*/ 	.short	(.L_25 - .L_24)
.L_24:
        /*006c*/ 	.word	0x00000000
        /*0070*/ 	.short	0x0001
        /*0072*/ 	.short	0x0008
        /*0074*/ 	.byte	0x00, 0xf4, 0x21, 0x00


	//----- nvinfo : EIATTR_KPARAM_INFO
	.align		4
.L_25:
        /*0078*/ 	.byte	0x04, 0x17
        /*007a*/ 	.short	(.L_27 - .L_26)
.L_26:
        /*007c*/ 	.word	0x00000000
        /*0080*/ 	.short	0x0000
        /*0082*/ 	.short	0x0000
        /*0084*/ 	.byte	0x00, 0xf4, 0x21, 0x00


	//----- nvinfo : EIATTR_SPARSE_MMA_MASK
	.align		4
.L_27:
        /*0088*/ 	.byte	0x03, 0x50
        /*008a*/ 	.short	0x0000


	//----- nvinfo : EIATTR_MAXREG_COUNT
	.align		4
        /*008c*/ 	.byte	0x03, 0x1b
        /*008e*/ 	.short	0x00ff


	//----- nvinfo : EIATTR_EXIT_INSTR_OFFSETS
	.align		4
        /*0090*/ 	.byte	0x04, 0x1c
        /*0092*/ 	.short	(.L_29 - .L_28)


	//   ....[0]....
.L_28:
        /*0094*/ 	.word	0x000009f0


	//----- nvinfo : EIATTR_REQNTID
	.align		4
.L_29:
        /*0098*/ 	.byte	0x04, 0x10
        /*009a*/ 	.short	(.L_31 - .L_30)
.L_30:
        /*009c*/ 	.word	0x00000080
        /*00a0*/ 	.word	0x00000001
        /*00a4*/ 	.word	0x00000001


	//----- nvinfo : EIATTR_CBANK_PARAM_SIZE
	.align		4
.L_31:
        /*00a8*/ 	.byte	0x03, 0x19
        /*00aa*/ 	.short	0x003c


	//----- nvinfo : EIATTR_PARAM_CBANK
	.align		4
        /*00ac*/ 	.byte	0x04, 0x0a
        /*00ae*/ 	.short	(.L_33 - .L_32)
	.align		4
.L_32:
        /*00b0*/ 	.word	index@(.nv.constant0.triton_poi_fused__native_batch_norm_legit_no_training_convolution_hardtanh_2)
        /*00b4*/ 	.short	0x0210
        /*00b6*/ 	.short	0x003c


	//----- nvinfo : EIATTR_SW_WAR
	.align		4
.L_33:
        /*00b8*/ 	.byte	0x04, 0x36
        /*00ba*/ 	.short	(.L_35 - .L_34)
.L_34:
        /*00bc*/ 	.word	0x00000008
.L_35:


//--------------------- .nv.callgraph             --------------------------
	.section	.nv.callgraph,"",@"SHT_CUDA_CALLGRAPH"
	.align	4
	.sectionentsize	8
	.align		4
        /*0000*/ 	.word	0x00000000
	.align		4
        /*0004*/ 	.word	0xffffffff
	.align		4
        /*0008*/ 	.word	0x00000000
	.align		4
        /*000c*/ 	.word	0xfffffffe
	.align		4
        /*0010*/ 	.word	0x00000000
	.align		4
        /*0014*/ 	.word	0xfffffffd
	.align		4
        /*0018*/ 	.word	0x00000000
	.align		4
        /*001c*/ 	.word	0xfffffffc


//--------------------- .nv.constant4             --------------------------
	.section	.nv.constant4,"a",@progbits
	.align	8
	.align		8
.nv.constant4:
        /*0000*/ 	.dword	_$_str
	.align		8
        /*0008*/ 	.dword	_$_str_$_2


//--------------------- .text.triton_poi_fused__native_batch_norm_legit_no_training_convolution_hardtanh_2 --------------------------
	.section	.text.triton_poi_fused__native_batch_norm_legit_no_training_convolution_hardtanh_2,"ax",@progbits
	.align	128
        .global         triton_poi_fused__native_batch_norm_legit_no_training_convolution_hardtanh_2
        .type           triton_poi_fused__native_batch_norm_legit_no_training_convolution_hardtanh_2,@function
        .size           triton_poi_fused__native_batch_norm_legit_no_training_convolution_hardtanh_2,(.L_x_1 - triton_poi_fused__native_batch_norm_legit_no_training_convolution_hardtanh_2)
        .other          triton_poi_fused__native_batch_norm_legit_no_training_convolution_hardtanh_2,@"STO_CUDA_ENTRY STV_DEFAULT"
triton_poi_fused__native_batch_norm_legit_no_training_convolution_hardtanh_2:
.text.triton_poi_fused__native_batch_norm_legit_no_training_convolution_hardtanh_2:
[----:B------:R-:W-:Y:S01]  /*0000*/  LDC R1, c[0x0][0x28] ;  /* 0x00000a00ff017b82 */ /* 0x000fe20000000800 */
[----:B------:R-:W1:Y:S07]  /*0010*/  S2R R0, SR_TID.X ;  /* 0x0000000000007919 */ /* 0x000e6e0000002100 */
[----:B------:R-:W2:Y:S01]  /*0020*/  LDC.64 R6, c[0x0][0x228] ;  /* 0x00008a00ff067b82 */ /* 0x000ea20000000a00 */
[----:B------:R-:W-:Y:S01]  /*0030*/  ULDC.64 UR4, c[0x0][0x208] ;  /* 0x0000820000047ab9 */ /* 0x000fe20000000a00 */
[----:B------:R-:W3:Y:S06]  /*0040*/  S2R R5, SR_CTAID.X ;  /* 0x0000000000057919 */ /* 0x000eec0000002500 */
[----:B------:R-:W4:Y:S08]  /*0050*/  LDC.64 R28, c[0x0][0x218] ;  /* 0x00008600ff1c7b82 */ /* 0x000f300000000a00 */
[----:B------:R-:W5:Y:S08]  /*0060*/  LDC.64 R26, c[0x0][0x220] ;  /* 0x00008800ff1a7b82 */ /* 0x000f700000000a00 */
[----:B------:R-:W2:Y:S01]  /*0070*/  LDC.64 R22, c[0x0][0x230] ;  /* 0x00008c00ff167b82 */ /* 0x000ea20000000a00 */
[----:B-1----:R-:W-:-:S07]  /*0080*/  IMAD.SHL.U32 R0, R0, 0x4, RZ ;  /* 0x0000000400007824 */ /* 0x002fce00078e00ff */
[----:B------:R-:W1:Y:S01]  /*0090*/  LDC.64 R20, c[0x0][0x238] ;  /* 0x00008e00ff147b82 */ /* 0x000e620000000a00 */
[----:B---3--:R-:W-:Y:S02]  /*00a0*/  SHF.R.S32.HI R3, RZ, 0x15, R5 ;  /* 0x00000015ff037819 */ /* 0x008fe40000011405 */
[----:B------:R-:W-:Y:S02]  /*00b0*/  LOP3.LUT R0, R0, 0x1fc, RZ, 0xc0, !PT ;  /* 0x000001fc00007812 */ /* 0x000fe400078ec0ff */
[----:B------:R-:W-:-:S03]  /*00c0*/  SGXT R3, R3, 0x1 ;  /* 0x000000010303781a */ /* 0x000fc60000000200 */
[----:B------:R-:W-:-:S05]  /*00d0*/  IMAD R2, R5, 0x400, R0 ;  /* 0x0000040005027824 */ /* 0x000fca00078e0200 */
[----:B------:R-:W-:-:S04]  /*00e0*/  LEA.HI R3, R3, R2, RZ, 0x10 ;  /* 0x0000000203037211 */ /* 0x000fc800078f80ff */
[C---:B------:R-:W-:Y:S01]  /*00f0*/  PRMT R4, R3.reuse, 0xbb32, RZ ;  /* 0x0000bb3203047816 */ /* 0x040fe200000000ff */
[C---:B------:R-:W-:Y:S01]  /*0100*/  VIADD R0, R3.reuse, 0x200 ;  /* 0x0000020003007836 */ /* 0x040fe20000000000 */
[----:B------:R-:W-:Y:S02]  /*0110*/  PRMT R3, R3, 0x7632, R3 ;  /* 0x0000763203037816 */ /* 0x000fe40000000003 */
[----:B------:R-:W-:Y:S02]  /*0120*/  SHF.R.S32.HI R4, RZ, 0xf, R4 ;  /* 0x0000000fff047819 */ /* 0x000fe40000011404 */
[----:B------:R-:W-:Y:S02]  /*0130*/  PRMT R5, R0, 0xbb32, RZ ;  /* 0x0000bb3200057816 */ /* 0x000fe400000000ff */
[----:B------:R-:W-:Y:S02]  /*0140*/  LOP3.LUT R4, R4, 0xffff, RZ, 0xc0, !PT ;  /* 0x0000ffff04047812 */ /* 0x000fe400078ec0ff */
[----:B------:R-:W-:-:S02]  /*0150*/  SHF.R.S32.HI R5, RZ, 0xf, R5 ;  /* 0x0000000fff057819 */ /* 0x000fc40000011405 */
[----:B------:R-:W-:Y:S02]  /*0160*/  PRMT R0, R0, 0x7632, R0 ;  /* 0x0000763200007816 */ /* 0x000fe40000000000 */
[----:B------:R-:W-:Y:S02]  /*0170*/  LOP3.LUT R5, R5, 0xffff, RZ, 0xc0, !PT ;  /* 0x0000ffff05057812 */ /* 0x000fe400078ec0ff */
[----:B------:R-:W-:Y:S02]  /*0180*/  LEA.HI R4, R4, R3, RZ, 0x17 ;  /* 0x0000000304047211 */ /* 0x000fe400078fb8ff */
[----:B------:R-:W-:Y:S02]  /*0190*/  LEA.HI R5, R5, R0, RZ, 0x17 ;  /* 0x0000000005057211 */ /* 0x000fe400078fb8ff */
[----:B------:R-:W-:Y:S02]  /*01a0*/  LOP3.LUT R4, R4, 0xff80, RZ, 0xc0, !PT ;  /* 0x0000ff8004047812 */ /* 0x000fe400078ec0ff */
[----:B------:R-:W-:-:S03]  /*01b0*/  LOP3.LUT R5, R5, 0xff80, RZ, 0xc0, !PT ;  /* 0x0000ff8005057812 */ /* 0x000fc600078ec0ff */
[----:B------:R-:W-:Y:S02]  /*01c0*/  IMAD.MOV R4, RZ, RZ, -R4 ;  /* 0x000000ffff047224 */ /* 0x000fe400078e0a04 */
[----:B------:R-:W-:-:S03]  /*01d0*/  IMAD.MOV R5, RZ, RZ, -R5 ;  /* 0x000000ffff057224 */ /* 0x000fc600078e0a05 */
[----:B------:R-:W-:Y:S02]  /*01e0*/  PRMT R4, R4, 0x7710, RZ ;  /* 0x0000771004047816 */ /* 0x000fe400000000ff */
[----:B------:R-:W-:-:S03]  /*01f0*/  PRMT R5, R5, 0x7710, RZ ;  /* 0x0000771005057816 */ /* 0x000fc600000000ff */
[----:B------:R-:W-:Y:S02]  /*0200*/  IMAD.IADD R3, R3, 0x1, R4 ;  /* 0x0000000103037824 */ /* 0x000fe400078e0204 */
[----:B------:R-:W-:-:S03]  /*0210*/  IMAD.IADD R0, R0, 0x1, R5 ;  /* 0x0000000100007824 */ /* 0x000fc600078e0205 */
[----:B------:R-:W-:Y:S02]  /*0220*/  PRMT R9, R3, 0x9910, RZ ;  /* 0x0000991003097816 */ /* 0x000fe400000000ff */
[----:B------:R-:W-:-:S03]  /*0230*/  PRMT R5, R0, 0x9910, RZ ;  /* 0x0000991000057816 */ /* 0x000fc600000000ff */
[----:B--2---:R-:W-:-:S04]  /*0240*/  IMAD.WIDE R12, R9, 0x4, R6 ;  /* 0x00000004090c7825 */ /* 0x004fc800078e0206 */
[----:B------:R-:W-:Y:S01]  /*0250*/  IMAD.WIDE R24, R5, 0x4, R6 ;  /* 0x0000000405187825 */ /* 0x000fe200078e0206 */
[----:B------:R-:W2:Y:S01]  /*0260*/  LDG.E.EL R19, desc[UR4][R12.64] ;  /* 0x000000040c137981 */ /* 0x000ea2000c2e1900 */
[----:B------:R-:W3:Y:S04]  /*0270*/  LDC.64 R6, c[0x0][0x210] ;  /* 0x00008400ff067b82 */ /* 0x000ee80000000a00 */
[----:B------:R-:W2:Y:S01]  /*0280*/  LDG.E.EL R24, desc[UR4][R24.64] ;  /* 0x0000000418187981 */ /* 0x000ea2000c2e1900 */
[----:B----4-:R-:W-:-:S05]  /*0290*/  IMAD.WIDE R10, R9, 0x4, R28 ;  /* 0x00000004090a7825 */ /* 0x010fca00078e021c */
[----:B------:R5:W4:Y:S01]  /*02a0*/  LDG.E.EL R18, desc[UR4][R10.64] ;  /* 0x000000040a127981 */ /* 0x000b22000c2e1900 */
[----:B0-----:R-:W-:-:S04]  /*02b0*/  IMAD.WIDE R16, R9, 0x4, R22 ;  /* 0x0000000409107825 */ /* 0x001fc800078e0216 */
[----:B------:R-:W-:Y:S02]  /*02c0*/  IMAD.WIDE R28, R5, 0x4, R28 ;  /* 0x00000004051c7825 */ /* 0x000fe400078e021c */
[----:B------:R-:W4:Y:S02]  /*02d0*/  LDG.E.EL R16, desc[UR4][R16.64] ;  /* 0x0000000410107981 */ /* 0x000f24000c2e1900 */
[C---:B-----5:R-:W-:Y:S02]  /*02e0*/  IMAD.WIDE R10, R9.reuse, 0x4, R26 ;  /* 0x00000004090a7825 */ /* 0x060fe400078e021a */
[----:B------:R0:W5:Y:S02]  /*02f0*/  LDG.E.EL R3, desc[UR4][R28.64] ;  /* 0x000000041c037981 */ /* 0x000164000c2e1900 */
[----:B---3--:R-:W-:Y:S02]  /*0300*/  IMAD.WIDE R6, R2, 0x4, R6 ;  /* 0x0000000402067825 */ /* 0x008fe400078e0206 */
[----:B------:R-:W3:Y:S04]  /*0310*/  LDG.E.EL R4, desc[UR4][R10.64] ;  /* 0x000000040a047981 */ /* 0x000ee8000c2e1900 */
[----:B------:R-:W4:Y:S01]  /*0320*/  LDG.E.128 R12, desc[UR4][R6.64] ;  /* 0x00000004060c7981 */ /* 0x000f22000c1e1d00 */
[----:B-1----:R-:W-:-:S04]  /*0330*/  IMAD.WIDE R8, R9, 0x4, R20 ;  /* 0x0000000409087825 */ /* 0x002fc800078e0214 */
[C---:B------:R-:W-:Y:S01]  /*0340*/  IMAD.WIDE R26, R5.reuse, 0x4, R26 ;  /* 0x00000004051a7825 */ /* 0x040fe200078e021a */
[----:B------:R-:W3:Y:S04]  /*0350*/  LDG.E.EL R17, desc[UR4][R8.64] ;  /* 0x0000000408117981 */ /* 0x000ee8000c2e1900 */
[----:B------:R-:W3:Y:S04]  /*0360*/  LDG.E.EL R0, desc[UR4][R26.64] ;  /* 0x000000041a007981 */ /* 0x000ee8000c2e1900 */
[----:B------:R-:W5:Y:S01]  /*0370*/  LDG.E.128 R8, desc[UR4][R6.64+0x800] ;  /* 0x0008000406087981 */ /* 0x000f62000c1e1d00 */
[----:B------:R-:W-:-:S04]  /*0380*/  IMAD.WIDE R20, R5, 0x4, R20 ;  /* 0x0000000405147825 */ /* 0x000fc800078e0214 */
[----:B------:R-:W-:Y:S02]  /*0390*/  IMAD.WIDE R22, R5, 0x4, R22 ;  /* 0x0000000405167825 */ /* 0x000fe400078e0216 */
[----:B------:R1:W5:Y:S04]  /*03a0*/  LDG.E.EL R20, desc[UR4][R20.64] ;  /* 0x0000000414147981 */ /* 0x000368000c2e1900 */
[----:B------:R0:W5:Y:S01]  /*03b0*/  LDG.E.EL R5, desc[UR4][R22.64] ;  /* 0x0000000416057981 */ /* 0x000162000c2e1900 */
[----:B--2---:R-:W-:Y:S01]  /*03c0*/  FADD R19, R19, 9.9999997473787516356e-06 ;  /* 0x3727c5ac13137421 */ /* 0x004fe20000000000 */
[----:B------:R-:W-:-:S03]  /*03d0*/  FADD R24, R24, 9.9999997473787516356e-06 ;  /* 0x3727c5ac18187421 */ /* 0x000fc60000000000 */
[----:B------:R-:W2:Y:S08]  /*03e0*/  MUFU.SQRT R25, R19 ;  /* 0x0000001300197308 */ /* 0x000eb00000002000 */
[----:B0-----:R-:W0:Y:S01]  /*03f0*/  MUFU.SQRT R28, R24 ;  /* 0x00000018001c7308 */ /* 0x001e220000002000 */
[C---:B--2---:R-:W-:Y:S02]  /*0400*/  FSETP.GT.AND P0, PT, R25.reuse, 8.50705917302346158658e+37, PT ;  /* 0x7e8000001900780b */ /* 0x044fe40003f04000 */
[----:B------:R-:W-:-:S02]  /*0410*/  FSETP.GEU.AND P2, PT, R25, 1.175494350822287508e-38, PT ;  /* 0x008000001900780b */ /* 0x000fc40003f4e000 */
[C---:B0-----:R-:W-:Y:S02]  /*0420*/  FSETP.GT.AND P1, PT, R28.reuse, 8.50705917302346158658e+37, PT ;  /* 0x7e8000001c00780b */ /* 0x041fe40003f24000 */
[----:B------:R-:W-:-:S07]  /*0430*/  FSETP.GEU.AND P3, PT, R28, 1.175494350822287508e-38, PT ;  /* 0x008000001c00780b */ /* 0x000fce0003f6e000 */
[----:B------:R-:W-:-:S04]  /*0440*/  @P0 FMUL R25, R25, 0.25 ;  /* 0x3e80000019190820 */ /* 0x000fc80000400000 */
[----:B------:R-:W-:Y:S01]  /*0450*/  @!P2 FMUL R25, R25, 16777216 ;  /* 0x4b8000001919a820 */ /* 0x000fe20000400000 */
[----:B------:R-:W-:-:S03]  /*0460*/  @P1 FMUL R28, R28, 0.25 ;  /* 0x3e8000001c1c1820 */ /* 0x000fc60000400000 */
[----:B-1----:R-:W0:Y:S01]  /*0470*/  MUFU.RCP R21, R25 ;  /* 0x0000001900157308 */ /* 0x002e220000001000 */
[----:B------:R-:W-:Y:S01]  /*0480*/  @!P3 FMUL R28, R28, 16777216 ;  /* 0x4b8000001c1cb820 */ /* 0x000fe20000400000 */
[----:B------:R-:W-:-:S06]  /*0490*/  IMAD.MOV.U32 R24, RZ, RZ, 0x3e800000 ;  /* 0x3e800000ff187424 */ /* 0x000fcc00078e00ff */
[----:B------:R-:W1:Y:S01]  /*04a0*/  MUFU.RCP R19, R28 ;  /* 0x0000001c00137308 */ /* 0x000e620000001000 */
[C---:B------:R-:W-:Y:S02]  /*04b0*/  FSEL R22, R24.reuse, 1, P0 ;  /* 0x3f80000018167808 */ /* 0x040fe40000000000 */
[----:B------:R-:W-:Y:S01]  /*04c0*/  FSEL R24, R24, 1, P1 ;  /* 0x3f80000018187808 */ /* 0x000fe20000800000 */
[--C-:B----4-:R-:W-:Y:S02]  /*04d0*/  FADD R12, R12, R18.reuse ;  /* 0x000000120c0c7221 */ /* 0x110fe40000000000 */
[----:B------:R-:W-:Y:S01]  /*04e0*/  @!P2 FMUL R22, R22, 16777216 ;  /* 0x4b8000001616a820 */ /* 0x000fe20000400000 */
[--C-:B------:R-:W-:Y:S01]  /*04f0*/  FADD R13, R13, R18.reuse ;  /* 0x000000120d0d7221 */ /* 0x100fe20000000000 */
[----:B------:R-:W-:Y:S01]  /*0500*/  @!P3 FMUL R24, R24, 16777216 ;  /* 0x4b8000001818b820 */ /* 0x000fe20000400000 */
[--C-:B------:R-:W-:Y:S01]  /*0510*/  FADD R14, R14, R18.reuse ;  /* 0x000000120e0e7221 */ /* 0x100fe20000000000 */
[----:B------:R-:W-:Y:S01]  /*0520*/  FADD R15, R15, R18 ;  /* 0x000000120f0f7221 */ /* 0x000fe20000000000 */
[----:B0-----:R-:W-:Y:S01]  /*0530*/  FMUL R21, R21, R22 ;  /* 0x0000001615157220 */ /* 0x001fe20000400000 */
[C---:B---3--:R-:W-:Y:S01]  /*0540*/  FADD R18, -R4.reuse, R12 ;  /* 0x0000000c04127221 */ /* 0x048fe20000000100 */
[C---:B------:R-:W-:Y:S01]  /*0550*/  FADD R22, -R4.reuse, R13 ;  /* 0x0000000d04167221 */ /* 0x040fe20000000100 */
[----:B-1----:R-:W-:Y:S01]  /*0560*/  FMUL R19, R19, R24 ;  /* 0x0000001813137220 */ /* 0x002fe20000400000 */
[C---:B------:R-:W-:Y:S01]  /*0570*/  FADD R24, -R4.reuse, R14 ;  /* 0x0000000e04187221 */ /* 0x040fe20000000100 */
[----:B------:R-:W-:Y:S01]  /*0580*/  FADD R4, -R4, R15 ;  /* 0x0000000f04047221 */ /* 0x000fe20000000100 */
[----:B------:R-:W-:Y:S01]  /*0590*/  FMUL R26, R21, R18 ;  /* 0x00000012151a7220 */ /* 0x000fe20000400000 */
[----:B-----5:R-:W-:-:S02]  /*05a0*/  FADD R11, R11, R3 ;  /* 0x000000030b0b7221 */ /* 0x020fc40000000000 */
[C---:B------:R-:W-:Y:S01]  /*05b0*/  FMUL R18, R21.reuse, R4 ;  /* 0x0000000415127220 */ /* 0x040fe20000400000 */
[----:B------:R-:W-:Y:S01]  /*05c0*/  FFMA R4, R16, R26, R17 ;  /* 0x0000001a10047223 */ /* 0x000fe20000000011 */
[C---:B------:R-:W-:Y:S01]  /*05d0*/  FMUL R23, R21.reuse, R22 ;  /* 0x0000001615177220 */ /* 0x040fe20000400000 */
[----:B------:R-:W-:Y:S01]  /*05e0*/  FADD R26, -R0, R11 ;  /* 0x0000000b001a7221 */ /* 0x000fe20000000100 */
[----:B------:R-:W-:Y:S01]  /*05f0*/  FMUL R22, R21, R24 ;  /* 0x0000001815167220 */ /* 0x000fe20000400000 */
[--C-:B------:R-:W-:Y:S01]  /*0600*/  FADD R9, R9, R3.reuse ;  /* 0x0000000309097221 */ /* 0x100fe20000000000 */
[--C-:B------:R-:W-:Y:S01]  /*0610*/  FADD R8, R8, R3.reuse ;  /* 0x0000000308087221 */ /* 0x100fe20000000000 */
[----:B------:R-:W-:Y:S01]  /*0620*/  FADD R10, R10, R3 ;  /* 0x000000030a0a7221 */ /* 0x000fe20000000000 */
[----:B------:R-:W-:Y:S01]  /*0630*/  FMUL R26, R19, R26 ;  /* 0x0000001a131a7220 */ /* 0x000fe20000400000 */
[C-C-:B------:R-:W-:Y:S01]  /*0640*/  FFMA R21, R16.reuse, R23, R17.reuse ;  /* 0x0000001710157223 */ /* 0x140fe20000000011 */
[C-C-:B------:R-:W-:Y:S01]  /*0650*/  FFMA R22, R16.reuse, R22, R17.reuse ;  /* 0x0000001610167223 */ /* 0x140fe20000000011 */
[----:B------:R-:W-:Y:S01]  /*0660*/  FFMA R16, R16, R18, R17 ;  /* 0x0000001210107223 */ /* 0x000fe20000000011 */
[C---:B------:R-:W-:Y:S01]  /*0670*/  FADD R24, -R0.reuse, R9 ;  /* 0x0000000900187221 */ /* 0x040fe20000000100 */
[C---:B------:R-:W-:Y:S01]  /*0680*/  FADD R18, -R0.reuse, R8 ;  /* 0x0000000800127221 */ /* 0x040fe20000000100 */
[----:B------:R-:W-:Y:S01]  /*0690*/  FADD R0, -R0, R10 ;  /* 0x0000000a00007221 */ /* 0x000fe20000000100 */
[----:B------:R-:W-:Y:S01]  /*06a0*/  FFMA R26, R5, R26, R20 ;  /* 0x0000001a051a7223 */ /* 0x000fe20000000014 */
[C---:B------:R-:W-:Y:S01]  /*06b0*/  FMUL R17, R19.reuse, R24 ;  /* 0x0000001813117220 */ /* 0x040fe20000400000 */
[C---:B------:R-:W-:Y:S01]  /*06c0*/  FMUL R3, R19.reuse, R18 ;  /* 0x0000001213037220 */ /* 0x040fe20000400000 */
[----:B------:R-:W-:Y:S01]  /*06d0*/  FMUL R19, R19, R0 ;  /* 0x0000000013137220 */ /* 0x000fe20000400000 */
[----:B------:R-:W-:-:S02]  /*06e0*/  FSETP.GTU.AND P0, PT, R16, RZ, PT ;  /* 0x000000ff1000720b */ /* 0x000fc40003f0c000 */
[C---:B------:R-:W-:Y:S01]  /*06f0*/  FSETP.GTU.AND P2, PT, R26.reuse, RZ, PT ;  /* 0x000000ff1a00720b */ /* 0x040fe20003f4c000 */
[C-C-:B------:R-:W-:Y:S01]  /*0700*/  FFMA R17, R5.reuse, R17, R20.reuse ;  /* 0x0000001105117223 */ /* 0x140fe20000000014 */
[C-C-:B------:R-:W-:Y:S01]  /*0710*/  FFMA R0, R5.reuse, R3, R20.reuse ;  /* 0x0000000305007223 */ /* 0x140fe20000000014 */
[----:B------:R-:W-:Y:S01]  /*0720*/  FFMA R5, R5, R19, R20 ;  /* 0x0000001305057223 */ /* 0x000fe20000000014 */
[----:B------:R-:W-:Y:S01]  /*0730*/  FSEL R19, R26, RZ, P2 ;  /* 0x000000ff1a137208 */ /* 0x000fe20001000000 */
[----:B------:R-:W0:Y:S01]  /*0740*/  LDC.64 R24, c[0x0][0x240] ;  /* 0x00009000ff187b82 */ /* 0x000e220000000a00 */
[----:B------:R-:W-:Y:S02]  /*0750*/  FSETP.GTU.AND P1, PT, R22, RZ, PT ;  /* 0x000000ff1600720b */ /* 0x000fe40003f2c000 */
[----:B------:R-:W-:Y:S02]  /*0760*/  FSETP.GEU.AND P5, PT, R19, 6, PT ;  /* 0x40c000001300780b */ /* 0x000fe40003fae000 */
[----:B------:R-:W-:-:S02]  /*0770*/  FSEL R23, R16, RZ, P0 ;  /* 0x000000ff10177208 */ /* 0x000fc40000000000 */
[----:B------:R-:W-:Y:S02]  /*0780*/  FSETP.GTU.AND P6, PT, R21, RZ, PT ;  /* 0x000000ff1500720b */ /* 0x000fe40003fcc000 */
[----:B------:R-:W-:Y:S02]  /*0790*/  FSETP.GTU.AND P2, PT, R4, RZ, PT ;  /* 0x000000ff0400720b */ /* 0x000fe40003f4c000 */
[----:B------:R-:W-:Y:S02]  /*07a0*/  FSEL R22, R22, RZ, P1 ;  /* 0x000000ff16167208 */ /* 0x000fe40000800000 */
[----:B------:R-:W-:Y:S02]  /*07b0*/  FSETP.GEU.AND P1, PT, R23, 6, PT ;  /* 0x40c000001700780b */ /* 0x000fe40003f2e000 */
[----:B------:R-:W-:Y:S02]  /*07c0*/  FSEL R21, R21, RZ, P6 ;  /* 0x000000ff15157208 */ /* 0x000fe40003000000 */
[----:B------:R-:W-:-:S02]  /*07d0*/  FSEL R20, R4, RZ, P2 ;  /* 0x000000ff04147208 */ /* 0x000fc40001000000 */
[----:B------:R-:W-:Y:S02]  /*07e0*/  FSETP.GTU.AND P4, PT, R5, RZ, PT ;  /* 0x000000ff0500720b */ /* 0x000fe40003f8c000 */
[----:B------:R-:W-:Y:S02]  /*07f0*/  FSETP.GTU.AND P3, PT, R17, RZ, PT ;  /* 0x000000ff1100720b */ /* 0x000fe40003f6c000 */
[----:B------:R-:W-:Y:S02]  /*0800*/  FSETP.GEU.AND P2, PT, R22, 6, PT ;  /* 0x40c000001600780b */ /* 0x000fe40003f4e000 */
[----:B------:R-:W-:Y:S02]  /*0810*/  FSETP.NAN.AND P6, PT, R19, R19, PT ;  /* 0x000000131300720b */ /* 0x000fe40003fc8000 */
[----:B------:R-:W-:Y:S02]  /*0820*/  FSETP.GTU.AND P0, PT, R0, RZ, PT ;  /* 0x000000ff0000720b */ /* 0x000fe40003f0c000 */
[----:B------:R-:W-:-:S02]  /*0830*/  FSEL R18, R5, RZ, P4 ;  /* 0x000000ff05127208 */ /* 0x000fc40002000000 */
[----:B------:R-:W-:Y:S02]  /*0840*/  FSEL R17, R17, RZ, P3 ;  /* 0x000000ff11117208 */ /* 0x000fe40001800000 */
[----:B------:R-:W-:Y:S02]  /*0850*/  @P5 SEL R19, R19, 0x40c00000, P6 ;  /* 0x40c0000013135807 */ /* 0x000fe40003000000 */
[----:B------:R-:W-:Y:S02]  /*0860*/  FSETP.NAN.AND P3, PT, R23, R23, PT ;  /* 0x000000171700720b */ /* 0x000fe40003f68000 */
[----:B------:R-:W-:Y:S02]  /*0870*/  FSETP.GEU.AND P4, PT, R21, 6, PT ;  /* 0x40c000001500780b */ /* 0x000fe40003f8e000 */
[----:B------:R-:W-:Y:S02]  /*0880*/  FSETP.GEU.AND P5, PT, R20, 6, PT ;  /* 0x40c000001400780b */ /* 0x000fe40003fae000 */
[----:B------:R-:W-:-:S02]  /*0890*/  FSEL R16, R0, RZ, P0 ;  /* 0x000000ff00107208 */ /* 0x000fc40000000000 */
[----:B------:R-:W-:Y:S02]  /*08a0*/  FSETP.NAN.AND P6, PT, R22, R22, PT ;  /* 0x000000161600720b */ /* 0x000fe40003fc8000 */
[----:B------:R-:W-:Y:S02]  /*08b0*/  @P1 SEL R23, R23, 0x40c00000, P3 ;  /* 0x40c0000017171807 */ /* 0x000fe40001800000 */
[----:B------:R-:W-:Y:S02]  /*08c0*/  FSETP.GEU.AND P0, PT, R18, 6, PT ;  /* 0x40c000001200780b */ /* 0x000fe40003f0e000 */
[----:B------:R-:W-:Y:S02]  /*08d0*/  FSETP.GEU.AND P3, PT, R17, 6, PT ;  /* 0x40c000001100780b */ /* 0x000fe40003f6e000 */
[----:B------:R-:W-:Y:S02]  /*08e0*/  FSETP.GEU.AND P1, PT, R16, 6, PT ;  /* 0x40c000001000780b */ /* 0x000fe40003f2e000 */
[----:B------:R-:W-:-:S02]  /*08f0*/  @P2 SEL R22, R22, 0x40c00000, P6 ;  /* 0x40c0000016162807 */ /* 0x000fc40003000000 */
[C---:B------:R-:W-:Y:S02]  /*0900*/  FSETP.NAN.AND P6, PT, R21.reuse, R21, PT ;  /* 0x000000151500720b */ /* 0x040fe40003fc8000 */
[C---:B------:R-:W-:Y:S02]  /*0910*/  FSETP.NAN.AND P2, PT, R20.reuse, R20, PT ;  /* 0x000000141400720b */ /* 0x040fe40003f48000 */
[----:B------:R-:W-:Y:S02]  /*0920*/  @P4 SEL R21, R21, 0x40c00000, P6 ;  /* 0x40c0000015154807 */ /* 0x000fe40003000000 */
[----:B------:R-:W-:Y:S02]  /*0930*/  @P5 SEL R20, R20, 0x40c00000, P2 ;  /* 0x40c0000014145807 */ /* 0x000fe40001000000 */
[----:B------:R-:W-:Y:S02]  /*0940*/  FSETP.NAN.AND P6, PT, R18, R18, PT ;  /* 0x000000121200720b */ /* 0x000fe40003fc8000 */
[----:B------:R-:W-:-:S02]  /*0950*/  FSETP.NAN.AND P4, PT, R17, R17, PT ;  /* 0x000000111100720b */ /* 0x000fc40003f88000 */
[----:B------:R-:W-:Y:S01]  /*0960*/  FSETP.NAN.AND P2, PT, R16, R16, PT ;  /* 0x000000101000720b */ /* 0x000fe20003f48000 */
[----:B0-----:R-:W-:Y:S01]  /*0970*/  IMAD.WIDE R24, R2, 0x4, R24 ;  /* 0x0000000402187825 */ /* 0x001fe200078e0218 */
[----:B------:R-:W-:Y:S02]  /*0980*/  @P0 SEL R18, R18, 0x40c00000, P6 ;  /* 0x40c0000012120807 */ /* 0x000fe40003000000 */
[----:B------:R-:W-:Y:S02]  /*0990*/  @P3 SEL R17, R17, 0x40c00000, P4 ;  /* 0x40c0000011113807 */ /* 0x000fe40002000000 */
[----:B------:R-:W-:Y:S01]  /*09a0*/  @P1 SEL R16, R16, 0x40c00000, P2 ;  /* 0x40c0000010101807 */ /* 0x000fe20001000000 */
[----:B------:R-:W-:Y:S04]  /*09b0*/  STG.E.128 desc[UR4][R6.64], R12 ;  /* 0x0000000c06007986 */ /* 0x000fe8000c101d04 */
[----:B------:R-:W-:Y:S04]  /*09c0*/  STG.E.128 desc[UR4][R6.64+0x800], R8 ;  /* 0x0008000806007986 */ /* 0x000fe8000c101d04 */
[----:B------:R-:W-:Y:S04]  /*09d0*/  STG.E.128 desc[UR4][R24.64], R20 ;  /* 0x0000001418007986 */ /* 0x000fe8000c101d04 */
[----:B------:R-:W-:Y:S01]  /*09e0*/  STG.E.128 desc[UR4][R24.64+0x800], R16 ;  /* 0x0008001018007986 */ /* 0x000fe2000c101d04 */
[----:B------:R-:W-:Y:S05]  /*09f0*/  EXIT ;  /* 0x000000000000794d */ /* 0x000fea0003800000 */
.L_x_0:
[----:B------:R-:W-:-:S00]  /*0a00*/  BRA `(.L_x_0) ;  /* 0xfffffffc00fc7947 */ /* 0x000fc0000383ffff */
[----:B------:R-:W-:-:S00]  /*0a10*/  NOP ;  /* 0x0000000000007918 */ /* 0x000fc00000000000 */
        /* <DEDUP_REMOVED lines=14> */
.L_x_1:


//--------------------- .nv.global.init           --------------------------
	.section	.nv.global.init,"aw",@progbits
.nv.global.init:
	.type		_$_str,@object
	.size		_$_str,(_$_str_$_2 - _$_str)
_$_str:
        /*0000*/ 	.byte	0x5f, 0x5f, 0x43, 0x55, 0x44, 0x41, 0x5f, 0x46, 0x54, 0x5a, 0x00
	.type		_$_str_$_2,@object
	.size		_$_str_$_2,(.L_1 - _$_str_$_2)
_$_str_$_2:
        /*000b*/ 	.byte	0x5f, 0x5f, 0x43, 0x55, 0x44, 0x41, 0x5f, 0x50, 0x52, 0x45, 0x43, 0x5f, 0x53, 0x51, 0x52, 0x54
        /*001b*/ 	.byte	0x00
.L_1:


//--------------------- .nv.constant0.triton_poi_fused__native_batch_norm_legit_no_training_convolution_hardtanh_2 --------------------------
	.section	.nv.constant0.triton_poi_fused__native_batch_norm_legit_no_training_convolution_hardtanh_2,"a",@progbits
	.sectionflags	@""
	.align	4
.nv.constant0.triton_poi_fused__native_batch_norm_legit_no_training_convolution_hardtanh_2:
	.zero		588
